	.headerflags	@"EF_CUDA_TEXMODE_UNIFIED EF_CUDA_64BIT_ADDRESS EF_CUDA_ACCELERATORS EF_CUDA_SM90 EF_CUDA_VIRTUAL_SM(EF_CUDA_SM90)"
	.elftype	@"ET_EXEC"


//--------------------- .nv.info                  --------------------------
	.section	.nv.info,"",@"SHT_CUDA_INFO"
	.align	4


	//----- nvinfo : EIATTR_REGCOUNT
	.align		4
        /*0000*/ 	.byte	0x04, 0x2f
        /*0002*/ 	.short	(.L_1 - .L_0)
	.align		4
.L_0:
        /*0004*/ 	.word	index@(triton_poi_fused_max_pool2d_with_indices_14)
        /*0008*/ 	.word	0x00000010


	//----- nvinfo : EIATTR_MIN_STACK_SIZE
	.align		4
.L_1:
        /*000c*/ 	.byte	0x04, 0x12
        /*000e*/ 	.short	(.L_3 - .L_2)
	.align		4
.L_2:
        /*0010*/ 	.word	index@(triton_poi_fused_max_pool2d_with_indices_14)
        /*0014*/ 	.word	0x00000000


	//----- nvinfo : EIATTR_FRAME_SIZE
	.align		4
.L_3:
        /*0018*/ 	.byte	0x04, 0x11
        /*001a*/ 	.short	(.L_5 - .L_4)
	.align		4
.L_4:
        /*001c*/ 	.word	index@(triton_poi_fused_max_pool2d_with_indices_14)
        /*0020*/ 	.word	0x00000000


	//----- nvinfo : EIATTR_MIN_STACK_SIZE
	.align		4
.L_5:
        /*0024*/ 	.byte	0x04, 0x12
        /*0026*/ 	.short	(.L_7 - .L_6)
	.align		4
.L_6:
        /*0028*/ 	.word	index@(triton_poi_fused_max_pool2d_with_indices_14)
        /*002c*/ 	.word	0x00000000
.L_7:


//--------------------- .nv.info.triton_poi_fused_max_pool2d_with_indices_14 --------------------------
	.section	.nv.info.triton_poi_fused_max_pool2d_with_indices_14,"",@"SHT_CUDA_INFO"
	.sectionflags	@""
	.align	4


	//----- nvinfo : EIATTR_CUDA_API_VERSION
	.align		4
        /*0000*/ 	.byte	0x04, 0x37
        /*0002*/ 	.short	(.L_9 - .L_8)
.L_8:
        /*0004*/ 	.word	0x0000007c


	//----- nvinfo : EIATTR_KPARAM_INFO
	.align		4
.L_9:
        /*0008*/ 	.byte	0x04, 0x17
        /*000a*/ 	.short	(.L_11 - .L_10)
.L_10:
        /*000c*/ 	.word	0x00000000
        /*0010*/ 	.short	0x0003
        /*0012*/ 	.short	0x0018
        /*0014*/ 	.byte	0x00, 0xf0, 0x11, 0x00


	//----- nvinfo : EIATTR_KPARAM_INFO
	.align		4
.L_11:
        /*0018*/ 	.byte	0x04, 0x17
        /*001a*/ 	.short	(.L_13 - .L_12)
.L_12:
        /*001c*/ 	.word	0x00000000
        /*0020*/ 	.short	0x0002
        /*0022*/ 	.short	0x0010
        /*0024*/ 	.byte	0x00, 0xf4, 0x21, 0x00


	//----- nvinfo : EIATTR_KPARAM_INFO
	.align		4
.L_13:
        /*0028*/ 	.byte	0x04, 0x17
        /*002a*/ 	.short	(.L_15 - .L_14)
.L_14:
        /*002c*/ 	.word	0x00000000
        /*0030*/ 	.short	0x0001
        /*0032*/ 	.short	0x0008
        /*0034*/ 	.byte	0x00, 0xf4, 0x21, 0x00


	//----- nvinfo : EIATTR_KPARAM_INFO
	.align		4
.L_15:
        /*0038*/ 	.byte	0x04, 0x17
        /*003a*/ 	.short	(.L_17 - .L_16)
.L_16:
        /*003c*/ 	.word	0x00000000
        /*0040*/ 	.short	0x0000
        /*0042*/ 	.short	0x0000
        /*0044*/ 	.byte	0x00, 0xf4, 0x21, 0x00


	//----- nvinfo : EIATTR_SPARSE_MMA_MASK
	.align		4
.L_17:
        /*0048*/ 	.byte	0x03, 0x50
        /*004a*/ 	.short	0x0000


	//----- nvinfo : EIATTR_MAXREG_COUNT
	.align		4
        /*004c*/ 	.byte	0x03, 0x1b
        /*004e*/ 	.short	0x00ff


	//----- nvinfo : EIATTR_EXIT_INSTR_OFFSETS
	.align		4
        /*0050*/ 	.byte	0x04, 0x1c
        /*0052*/ 	.short	(.L_19 - .L_18)


	//   ....[0]....
.L_18:
        /*0054*/ 	.word	0x00000410


	//----- nvinfo : EIATTR_REQNTID
	.align		4
.L_19:
        /*0058*/ 	.byte	0x04, 0x10
        /*005a*/ 	.short	(.L_21 - .L_20)
.L_20:
        /*005c*/ 	.word	0x00000080
        /*0060*/ 	.word	0x00000001
        /*0064*/ 	.word	0x00000001


	//----- nvinfo : EIATTR_CBANK_PARAM_SIZE
	.align		4
.L_21:
        /*0068*/ 	.byte	0x03, 0x19
        /*006a*/ 	.short	0x001c


	//----- nvinfo : EIATTR_PARAM_CBANK
	.align		4
        /*006c*/ 	.byte	0x04, 0x0a
        /*006e*/ 	.short	(.L_23 - .L_22)
	.align		4
.L_22:
        /*0070*/ 	.word	index@(.nv.constant0.triton_poi_fused_max_pool2d_with_indices_14)
        /*0074*/ 	.short	0x0210
        /*0076*/ 	.short	0x001c


	//----- nvinfo : EIATTR_SW_WAR
	.align		4
.L_23:
        /*0078*/ 	.byte	0x04, 0x36
        /*007a*/ 	.short	(.L_25 - .L_24)
.L_24:
        /*007c*/ 	.word	0x00000008
.L_25:


//--------------------- .nv.callgraph             --------------------------
	.section	.nv.callgraph,"",@"SHT_CUDA_CALLGRAPH"
	.align	4
	.sectionentsize	8
	.align		4
        /*0000*/ 	.word	0x00000000
	.align		4
        /*0004*/ 	.word	0xffffffff
	.align		4
        /*0008*/ 	.word	0x00000000
	.align		4
        /*000c*/ 	.word	0xfffffffe
	.align		4
        /*0010*/ 	.word	0x00000000
	.align		4
        /*0014*/ 	.word	0xfffffffd
	.align		4
        /*0018*/ 	.word	0x00000000
	.align		4
        /*001c*/ 	.word	0xfffffffc


//--------------------- .text.triton_poi_fused_max_pool2d_with_indices_14 --------------------------
	.section	.text.triton_poi_fused_max_pool2d_with_indices_14,"ax",@progbits
	.align	128
        .global         triton_poi_fused_max_pool2d_with_indices_14
        .type           triton_poi_fused_max_pool2d_with_indices_14,@function
        .size           triton_poi_fused_max_pool2d_with_indices_14,(.L_x_1 - triton_poi_fused_max_pool2d_with_indices_14)
        .other          triton_poi_fused_max_pool2d_with_indices_14,@"STO_CUDA_ENTRY STV_DEFAULT"
triton_poi_fused_max_pool2d_with_indices_14:
.text.triton_poi_fused_max_pool2d_with_indices_14:
[----:B------:R-:W-:Y:S01]  /*0000*/  LDC R1, c[0x0][0x28] ;  /* 0x00000a00ff017b82 */ /* 0x000fe20000000800 */
[----:B------:R-:W1:Y:S01]  /*0010*/  S2R R0, SR_TID.X ;  /* 0x0000000000007919 */ /* 0x000e620000002100 */
[----:B------:R-:W-:Y:S01]  /*0020*/  ULDC.64 UR4, c[0x0][0x208] ;  /* 0x0000820000047ab9 */ /* 0x000fe20000000a00 */
[----:B------:R-:W-:Y:S01]  /*0030*/  ULDC.64 UR6, c[0x0][0x220] ;  /* 0x0000880000067ab9 */ /* 0x000fe20000000a00 */
[----:B------:R-:W2:Y:S01]  /*0040*/  S2R R3, SR_CTAID.X ;  /* 0x0000000000037919 */ /* 0x000ea20000002500 */
[----:B-1----:R-:W-:Y:S01]  /*0050*/  IMAD.SHL.U32 R0, R0, 0x2, RZ ;  /* 0x0000000200007824 */ /* 0x002fe200078e00ff */
[----:B--2---:R-:W-:-:S04]  /*0060*/  SHF.R.S32.HI R5, RZ, 0x17, R3 ;  /* 0x00000017ff057819 */ /* 0x004fc80000011403 */
[----:B------:R-:W-:Y:S02]  /*0070*/  LOP3.LUT R0, R0, 0xfe, RZ, 0xc0, !PT ;  /* 0x000000fe00007812 */ /* 0x000fe400078ec0ff */
[----:B------:R-:W-:-:S03]  /*0080*/  SGXT R5, R5, 0x1 ;  /* 0x000000010505781a */ /* 0x000fc60000000200 */
[----:B------:R-:W-:-:S05]  /*0090*/  IMAD R0, R3, 0x100, R0 ;  /* 0x0000010003007824 */ /* 0x000fca00078e0200 */
[----:B------:R-:W-:Y:S02]  /*00a0*/  SHF.R.S32.HI R3, RZ, 0x1f, R0 ;  /* 0x0000001fff037819 */ /* 0x000fe40000011400 */
[-C--:B------:R-:W-:Y:S02]  /*00b0*/  LEA.HI R6, R5, R0.reuse, RZ, 0xb ;  /* 0x0000000005067211 */ /* 0x080fe400078f58ff */
[----:B------:R-:W-:Y:S02]  /*00c0*/  LEA.HI R4, R3, R0, RZ, 0x8 ;  /* 0x0000000003047211 */ /* 0x000fe400078f40ff */
[----:B------:R-:W1:Y:S01]  /*00d0*/  LDC.64 R2, c[0x0][0x210] ;  /* 0x00008400ff027b82 */ /* 0x000e620000000a00 */
[----:B------:R-:W-:Y:S01]  /*00e0*/  IMAD.SHL.U32 R7, R6, 0x4, RZ ;  /* 0x0000000406077824 */ /* 0x000fe200078e00ff */
[----:B------:R-:W-:-:S04]  /*00f0*/  SHF.R.S32.HI R5, RZ, 0x8, R4 ;  /* 0x00000008ff057819 */ /* 0x000fc80000011404 */
[----:B------:R-:W-:Y:S02]  /*0100*/  LEA.HI R6, R5, R5, RZ, 0x3 ;  /* 0x0000000505067211 */ /* 0x000fe400078f18ff */
[----:B------:R-:W-:Y:S02]  /*0110*/  LOP3.LUT R8, R7, 0xffffe000, RZ, 0xc0, !PT ;  /* 0xffffe00007087812 */ /* 0x000fe400078ec0ff */
[----:B------:R-:W-:Y:S02]  /*0120*/  LOP3.LUT R7, R4, 0xffffff00, RZ, 0xc0, !PT ;  /* 0xffffff0004077812 */ /* 0x000fe400078ec0ff */
[----:B------:R-:W-:Y:S02]  /*0130*/  LOP3.LUT R6, R6, 0x7ffff8, RZ, 0xc0, !PT ;  /* 0x007ffff806067812 */ /* 0x000fe400078ec0ff */
[----:B------:R-:W-:-:S03]  /*0140*/  IADD3 R7, R8, R0, -R7 ;  /* 0x0000000008077210 */ /* 0x000fc60007ffe807 */
[----:B------:R-:W-:-:S04]  /*0150*/  IMAD.IADD R6, R5, 0x1, -R6 ;  /* 0x0000000105067824 */ /* 0x000fc800078e0a06 */
[----:B------:R-:W-:-:S04]  /*0160*/  IMAD R11, R6, 0x200, R7 ;  /* 0x00000200060b7824 */ /* 0x000fc800078e0207 */
[C---:B------:R-:W-:Y:S02]  /*0170*/  VIADD R9, R11.reuse, 0x100 ;  /* 0x000001000b097836 */ /* 0x040fe40000000000 */
[----:B-1----:R-:W-:-:S04]  /*0180*/  IMAD.WIDE R6, R11, 0x4, R2 ;  /* 0x000000040b067825 */ /* 0x002fc800078e0202 */
[--C-:B------:R-:W-:Y:S02]  /*0190*/  IMAD.WIDE R8, R9, 0x4, R2.reuse ;  /* 0x0000000409087825 */ /* 0x100fe400078e0202 */
[----:B------:R-:W2:Y:S02]  /*01a0*/  LDG.E.64 R6, desc[UR4][R6.64] ;  /* 0x0000000406067981 */ /* 0x000ea4000c1e1b00 */
[----:B------:R-:W-:Y:S02]  /*01b0*/  VIADD R5, R11, 0x1000 ;  /* 0x000010000b057836 */ /* 0x000fe40000000000 */
[----:B------:R1:W2:Y:S02]  /*01c0*/  LDG.E.64 R12, desc[UR4][R8.64] ;  /* 0x00000004080c7981 */ /* 0x0002a4000c1e1b00 */
[----:B------:R-:W-:-:S04]  /*01d0*/  IMAD.WIDE R4, R5, 0x4, R2 ;  /* 0x0000000405047825 */ /* 0x000fc800078e0202 */
[----:B------:R-:W-:Y:S02]  /*01e0*/  VIADD R11, R11, 0x1100 ;  /* 0x000011000b0b7836 */ /* 0x000fe40000000000 */
[----:B------:R-:W3:Y:S02]  /*01f0*/  LDG.E.64 R4, desc[UR4][R4.64] ;  /* 0x0000000404047981 */ /* 0x000ee4000c1e1b00 */
[----:B------:R-:W-:Y:S01]  /*0200*/  IMAD.WIDE R2, R11, 0x4, R2 ;  /* 0x000000040b027825 */ /* 0x000fe200078e0202 */
[----:B-1----:R-:W1:Y:S05]  /*0210*/  LDC.64 R8, c[0x0][0x218] ;  /* 0x00008600ff087b82 */ /* 0x002e6a0000000a00 */
[----:B------:R-:W4:Y:S01]  /*0220*/  LDG.E.64 R2, desc[UR4][R2.64] ;  /* 0x0000000402027981 */ /* 0x000f22000c1e1b00 */
[----:B--2---:R-:W-:-:S02]  /*0230*/  FSETP.GT.AND P4, PT, R13, R7, PT ;  /* 0x000000070d00720b */ /* 0x004fc40003f84000 */
[----:B------:R-:W-:Y:S02]  /*0240*/  FSETP.GT.AND P3, PT, R12, R6, PT ;  /* 0x000000060c00720b */ /* 0x000fe40003f64000 */
[----:B------:R-:W-:Y:S02]  /*0250*/  FSETP.NAN.AND P0, PT, R13, R13, PT ;  /* 0x0000000d0d00720b */ /* 0x000fe40003f08000 */
[----:B---3--:R-:W-:Y:S02]  /*0260*/  FSETP.NAN.AND P6, PT, R5, R5, PT ;  /* 0x000000050500720b */ /* 0x008fe40003fc8000 */
[----:B------:R-:W-:Y:S02]  /*0270*/  FSETP.NAN.AND P5, PT, R4, R4, PT ;  /* 0x000000040400720b */ /* 0x000fe40003fa8000 */
[----:B------:R-:W-:-:S03]  /*0280*/  FSETP.NAN.AND P1, PT, R12, R12, PT ;  /* 0x0000000c0c00720b */ /* 0x000fc60003f28000 */
[----:B------:R-:W-:Y:S02]  /*0290*/  @!P4 SEL R13, R13, R7, P0 ;  /* 0x000000070d0dc207 */ /* 0x000fe40000000000 */
[----:B------:R-:W-:Y:S02]  /*02a0*/  @!P3 SEL R12, R12, R6, P1 ;  /* 0x000000060c0cb207 */ /* 0x000fe40000800000 */
[----:B------:R-:W-:Y:S02]  /*02b0*/  FSETP.GEU.AND P0, PT, R13, R5, PT ;  /* 0x000000050d00720b */ /* 0x000fe40003f0e000 */
[----:B----4-:R-:W-:Y:S02]  /*02c0*/  FSETP.NAN.AND P1, PT, R2, R2, PT ;  /* 0x000000020200720b */ /* 0x010fe40003f28000 */
[----:B------:R-:W-:Y:S02]  /*02d0*/  FSETP.GEU.AND P2, PT, R12, R4, PT ;  /* 0x000000040c00720b */ /* 0x000fe40003f4e000 */
[----:B------:R-:W-:-:S02]  /*02e0*/  @!P6 SEL R5, R5, R13, !P0 ;  /* 0x0000000d0505e207 */ /* 0x000fc40004000000 */
[----:B------:R-:W-:Y:S02]  /*02f0*/  FSETP.NAN.AND P6, PT, R3, R3, PT ;  /* 0x000000030300720b */ /* 0x000fe40003fc8000 */
[----:B------:R-:W-:Y:S02]  /*0300*/  SEL R7, RZ, 0x1, !P4 ;  /* 0x00000001ff077807 */ /* 0x000fe40006000000 */
[----:B------:R-:W-:Y:S02]  /*0310*/  @!P5 SEL R4, R4, R12, !P2 ;  /* 0x0000000c0404d207 */ /* 0x000fe40005000000 */
[----:B------:R-:W-:Y:S02]  /*0320*/  SEL R6, RZ, 0x1, !P3 ;  /* 0x00000001ff067807 */ /* 0x000fe40005800000 */
[----:B------:R-:W-:Y:S02]  /*0330*/  SEL R7, R7, 0x2, P0 ;  /* 0x0000000207077807 */ /* 0x000fe40000000000 */
[----:B------:R-:W-:-:S02]  /*0340*/  FSETP.GEU.AND P3, PT, R4, R2, PT ;  /* 0x000000020400720b */ /* 0x000fc40003f6e000 */
[----:B------:R-:W-:Y:S02]  /*0350*/  SEL R10, R6, 0x2, P2 ;  /* 0x00000002060a7807 */ /* 0x000fe40001000000 */
[----:B------:R-:W-:Y:S02]  /*0360*/  FSETP.GEU.AND P0, PT, R5, R3, PT ;  /* 0x000000030500720b */ /* 0x000fe40003f0e000 */
[----:B------:R-:W-:Y:S02]  /*0370*/  @!P1 SEL R2, R2, R4, !P3 ;  /* 0x0000000402029207 */ /* 0x000fe40005800000 */
[----:B------:R-:W-:Y:S02]  /*0380*/  SEL R10, R10, 0x3, P3 ;  /* 0x000000030a0a7807 */ /* 0x000fe40001800000 */
[----:B------:R-:W-:Y:S02]  /*0390*/  SEL R11, R7, 0x3, P0 ;  /* 0x00000003070b7807 */ /* 0x000fe40000000000 */
[----:B------:R-:W-:-:S02]  /*03a0*/  IADD3 R6, P1, R0, UR6, RZ ;  /* 0x0000000600067c10 */ /* 0x000fc4000ff3e0ff */
[----:B------:R-:W-:Y:S01]  /*03b0*/  @!P6 SEL R3, R3, R5, !P0 ;  /* 0x000000050303e207 */ /* 0x000fe20004000000 */
[C---:B-1----:R-:W-:Y:S01]  /*03c0*/  IMAD.WIDE R4, R0.reuse, 0x4, R8 ;  /* 0x0000000400047825 */ /* 0x042fe200078e0208 */
[----:B------:R-:W-:-:S03]  /*03d0*/  LEA.HI.X.SX32 R7, R0, UR7, 0x1, P1 ;  /* 0x0000000700077c11 */ /* 0x000fc600088f0eff */
[----:B------:R-:W-:Y:S01]  /*03e0*/  IMAD R11, R11, 0x100, R10 ;  /* 0x000001000b0b7824 */ /* 0x000fe200078e020a */
[----:B------:R-:W-:Y:S04]  /*03f0*/  STG.E.64 desc[UR4][R4.64], R2 ;  /* 0x0000000204007986 */ /* 0x000fe8000c101b04 */
[----:B------:R-:W-:Y:S01]  /*0400*/  STG.E.U16 desc[UR4][R6.64], R11 ;  /* 0x0000000b06007986 */ /* 0x000fe2000c101504 */
[----:B------:R-:W-:Y:S05]  /*0410*/  EXIT ;  /* 0x000000000000794d */ /* 0x000fea0003800000 */
.L_x_0:
[----:B------:R-:W-:-:S00]  /*0420*/  BRA `(.L_x_0) ;  /* 0xfffffffc00fc7947 */ /* 0x000fc0000383ffff */
[----:B------:R-:W-:-:S00]  /*0430*/  NOP ;  /* 0x0000000000007918 */ /* 0x000fc00000000000 */
        /* <DEDUP_REMOVED lines=12> */
.L_x_1:


//--------------------- .nv.constant0.triton_poi_fused_max_pool2d_with_indices_14 --------------------------
	.section	.nv.constant0.triton_poi_fused_max_pool2d_with_indices_14,"a",@progbits
	.sectionflags	@""
	.align	4
.nv.constant0.triton_poi_fused_max_pool2d_with_indices_14:
	.zero		556
